	.headerflags	@"EF_CUDA_TEXMODE_UNIFIED EF_CUDA_64BIT_ADDRESS EF_CUDA_ACCELERATORS EF_CUDA_SM90 EF_CUDA_VIRTUAL_SM(EF_CUDA_SM90)"
	.elftype	@"ET_EXEC"


//--------------------- .nv.info                  --------------------------
	.section	.nv.info,"",@"SHT_CUDA_INFO"
	.align	4


	//----- nvinfo : EIATTR_REGCOUNT
	.align		4
        /*0000*/ 	.byte	0x04, 0x2f
        /*0002*/ 	.short	(.L_3 - .L_2)
	.align		4
.L_2:
        /*0004*/ 	.word	index@(triton_poi_fused__native_batch_norm_legit_no_training_mul_sigmoid_6)
        /*0008*/ 	.word	0x00000026


	//----- nvinfo : EIATTR_MIN_STACK_SIZE
	.align		4
.L_3:
        /*000c*/ 	.byte	0x04, 0x12
        /*000e*/ 	.short	(.L_5 - .L_4)
	.align		4
.L_4:
        /*0010*/ 	.word	index@(triton_poi_fused__native_batch_norm_legit_no_training_mul_sigmoid_6)
        /*0014*/ 	.word	0x00000000


	//----- nvinfo : EIATTR_FRAME_SIZE
	.align		4
.L_5:
        /*0018*/ 	.byte	0x04, 0x11
        /*001a*/ 	.short	(.L_7 - .L_6)
	.align		4
.L_6:
        /*001c*/ 	.word	index@(triton_poi_fused__native_batch_norm_legit_no_training_mul_sigmoid_6)
        /*0020*/ 	.word	0x00000000


	//----- nvinfo : EIATTR_MIN_STACK_SIZE
	.align		4
.L_7:
        /*0024*/ 	.byte	0x04, 0x12
        /*0026*/ 	.short	(.L_9 - .L_8)
	.align		4
.L_8:
        /*0028*/ 	.word	index@(triton_poi_fused__native_batch_norm_legit_no_training_mul_sigmoid_6)
        /*002c*/ 	.word	0x00000000
.L_9:


//--------------------- .nv.info.triton_poi_fused__native_batch_norm_legit_no_training_mul_sigmoid_6 --------------------------
	.section	.nv.info.triton_poi_fused__native_batch_norm_legit_no_training_mul_sigmoid_6,"",@"SHT_CUDA_INFO"
	.sectionflags	@""
	.align	4


	//----- nvinfo : EIATTR_CUDA_API_VERSION
	.align		4
        /*0000*/ 	.byte	0x04, 0x37
        /*0002*/ 	.short	(.L_11 - .L_10)
.L_10:
        /*0004*/ 	.word	0x0000007c


	//----- nvinfo : EIATTR_KPARAM_INFO
	.align		4
.L_11:
        /*0008*/ 	.byte	0x04, 0x17
        /*000a*/ 	.short	(.L_13 - .L_12)
.L_12:
        /*000c*/ 	.word	0x00000000
        /*0010*/ 	.short	0x0006
        /*0012*/ 	.short	0x0030
        /*0014*/ 	.byte	0x00, 0xf0, 0x11, 0x00


	//----- nvinfo : EIATTR_KPARAM_INFO
	.align		4
.L_13:
        /*0018*/ 	.byte	0x04, 0x17
        /*001a*/ 	.short	(.L_15 - .L_14)
.L_14:
        /*001c*/ 	.word	0x00000000
        /*0020*/ 	.short	0x0005
        /*0022*/ 	.short	0x0028
        /*0024*/ 	.byte	0x00, 0xf4, 0x21, 0x00


	//----- nvinfo : EIATTR_KPARAM_INFO
	.align		4
.L_15:
        /*0028*/ 	.byte	0x04, 0x17
        /*002a*/ 	.short	(.L_17 - .L_16)
.L_16:
        /*002c*/ 	.word	0x00000000
        /*0030*/ 	.short	0x0004
        /*0032*/ 	.short	0x0020
        /*0034*/ 	.byte	0x00, 0xf4, 0x21, 0x00


	//----- nvinfo : EIATTR_KPARAM_INFO
	.align		4
.L_17:
        /*0038*/ 	.byte	0x04, 0x17
        /*003a*/ 	.short	(.L_19 - .L_18)
.L_18:
        /*003c*/ 	.word	0x00000000
        /*0040*/ 	.short	0x0003
        /*0042*/ 	.short	0x0018
        /*0044*/ 	.byte	0x00, 0xf4, 0x21, 0x00


	//----- nvinfo : EIATTR_KPARAM_INFO
	.align		4
.L_19:
        /*0048*/ 	.byte	0x04, 0x17
        /*004a*/ 	.short	(.L_21 - .L_20)
.L_20:
        /*004c*/ 	.word	0x00000000
        /*0050*/ 	.short	0x0002
        /*0052*/ 	.short	0x0010
        /*0054*/ 	.byte	0x00, 0xf4, 0x21, 0x00


	//----- nvinfo : EIATTR_KPARAM_INFO
	.align		4
.L_21:
        /*0058*/ 	.byte	0x04, 0x17
        /*005a*/ 	.short	(.L_23 - .L_22)
.L_22:
        /*005c*/ 	.word	0x00000000
        /*0060*/ 	.short	0x0001
        /*0062*/ 	.short	0x0008
        /*0064*/ 	.byte	0x00, 0xf4, 0x21, 0x00


	//----- nvinfo : EIATTR_KPARAM_INFO
	.align		4
.L_23:
        /*0068*/ 	.byte	0x04, 0x17
        /*006a*/ 	.short	(.L_25 - .L_24)
.L_24:
        /*006c*/ 	.word	0x00000000
        /*0070*/ 	.short	0x0000
        /*0072*/ 	.short	0x0000
        /*0074*/ 	.byte	0x00, 0xf4, 0x21, 0x00


	//----- nvinfo : EIATTR_SPARSE_MMA_MASK
	.align		4
.L_25:
        /*0078*/ 	.byte	0x03, 0x50
        /*007a*/ 	.short	0x0000


	//----- nvinfo : EIATTR_MAXREG_COUNT
	.align		4
        /*007c*/ 	.byte	0x03, 0x1b
        /*007e*/ 	.short	0x00ff


	//----- nvinfo : EIATTR_EXIT_INSTR_OFFSETS
	.align		4
        /*0080*/ 	.byte	0x04, 0x1c
        /*0082*/ 	.short	(.L_27 - .L_26)


	//   ....[0]....
.L_26:
        /*0084*/ 	.word	0x00000fd0


	//----- nvinfo : EIATTR_REQNTID
	.align		4
.L_27:
        /*0088*/ 	.byte	0x04, 0x10
        /*008a*/ 	.short	(.L_29 - .L_28)
.L_28:
        /*008c*/ 	.word	0x00000080
        /*0090*/ 	.word	0x00000001
        /*0094*/ 	.word	0x00000001


	//----- nvinfo : EIATTR_CBANK_PARAM_SIZE
	.align		4
.L_29:
        /*0098*/ 	.byte	0x03, 0x19
        /*009a*/ 	.short	0x0034


	//----- nvinfo : EIATTR_PARAM_CBANK
	.align		4
        /*009c*/ 	.byte	0x04, 0x0a
        /*009e*/ 	.short	(.L_31 - .L_30)
	.align		4
.L_30:
        /*00a0*/ 	.word	index@(.nv.constant0.triton_poi_fused__native_batch_norm_legit_no_training_mul_sigmoid_6)
        /*00a4*/ 	.short	0x0210
        /*00a6*/ 	.short	0x0034


	//----- nvinfo : EIATTR_SW_WAR
	.align		4
.L_31:
        /*00a8*/ 	.byte	0x04, 0x36
        /*00aa*/ 	.short	(.L_33 - .L_32)
.L_32:
        /*00ac*/ 	.word	0x00000008
.L_33:


//--------------------- .nv.callgraph             --------------------------
	.section	.nv.callgraph,"",@"SHT_CUDA_CALLGRAPH"
	.align	4
	.sectionentsize	8
	.align		4
        /*0000*/ 	.word	0x00000000
	.align		4
        /*0004*/ 	.word	0xffffffff
	.align		4
        /*0008*/ 	.word	0x00000000
	.align		4
        /*000c*/ 	.word	0xfffffffe
	.align		4
        /*0010*/ 	.word	0x00000000
	.align		4
        /*0014*/ 	.word	0xfffffffd
	.align		4
        /*0018*/ 	.word	0x00000000
	.align		4
        /*001c*/ 	.word	0xfffffffc


//--------------------- .nv.constant4             --------------------------
	.section	.nv.constant4,"a",@progbits
	.align	8
	.align		8
.nv.constant4:
        /*0000*/ 	.dword	_$_str
	.align		8
        /*0008*/ 	.dword	_$_str_$_2


//--------------------- .text.triton_poi_fused__native_batch_norm_legit_no_training_mul_sigmoid_6 --------------------------
	.section	.text.triton_poi_fused__native_batch_norm_legit_no_training_mul_sigmoid_6,"ax",@progbits
	.align	128
        .global         triton_poi_fused__native_batch_norm_legit_no_training_mul_sigmoid_6
        .type           triton_poi_fused__native_batch_norm_legit_no_training_mul_sigmoid_6,@function
        .size           triton_poi_fused__native_batch_norm_legit_no_training_mul_sigmoid_6,(.L_x_1 - triton_poi_fused__native_batch_norm_legit_no_training_mul_sigmoid_6)
        .other          triton_poi_fused__native_batch_norm_legit_no_training_mul_sigmoid_6,@"STO_CUDA_ENTRY STV_DEFAULT"
triton_poi_fused__native_batch_norm_legit_no_training_mul_sigmoid_6:
.text.triton_poi_fused__native_batch_norm_legit_no_training_mul_sigmoid_6:
[----:B------:R-:W-:Y:S01]  /*0000*/  LDC R1, c[0x0][0x28] ;  /* 0x00000a00ff017b82 */ /* 0x000fe20000000800 */
[----:B------:R-:W1:Y:S07]  /*0010*/  S2R R0, SR_TID.X ;  /* 0x0000000000007919 */ /* 0x000e6e0000002100 */
[----:B------:R-:W2:Y:S01]  /*0020*/  LDC.64 R18, c[0x0][0x228] ;  /* 0x00008a00ff127b82 */ /* 0x000ea20000000a00 */
[----:B------:R-:W-:Y:S01]  /*0030*/  ULDC.64 UR4, c[0x0][0x208] ;  /* 0x0000820000047ab9 */ /* 0x000fe20000000a00 */
[----:B------:R-:W3:Y:S06]  /*0040*/  S2R R3, SR_CTAID.X ;  /* 0x0000000000037919 */ /* 0x000eec0000002500 */
[----:B------:R-:W4:Y:S08]  /*0050*/  LDC.64 R20, c[0x0][0x220] ;  /* 0x00008800ff147b82 */ /* 0x000f300000000a00 */
[----:B------:R-:W5:Y:S08]  /*0060*/  LDC.64 R22, c[0x0][0x218] ;  /* 0x00008600ff167b82 */ /* 0x000f700000000a00 */
[----:B------:R-:W5:Y:S01]  /*0070*/  LDC.64 R24, c[0x0][0x238] ;  /* 0x00008e00ff187b82 */ /* 0x000f620000000a00 */
[----:B-1----:R-:W-:-:S04]  /*0080*/  SHF.L.U32 R0, R0, 0x2, RZ ;  /* 0x0000000200007819 */ /* 0x002fc800000006ff */
[----:B------:R-:W-:-:S04]  /*0090*/  LOP3.LUT R0, R0, 0x1fc, RZ, 0xc0, !PT ;  /* 0x000001fc00007812 */ /* 0x000fc800078ec0ff */
[----:B---3--:R-:W-:-:S05]  /*00a0*/  LEA R0, R3, R0, 0xa ;  /* 0x0000000003007211 */ /* 0x008fca00078e50ff */
[----:B------:R-:W-:-:S05]  /*00b0*/  IMAD.HI R2, R0, 0x2aaaaaab, RZ ;  /* 0x2aaaaaab00027827 */ /* 0x000fca00078e02ff */
[----:B------:R-:W-:-:S04]  /*00c0*/  SHF.R.U32.HI R3, RZ, 0x1f, R2 ;  /* 0x0000001fff037819 */ /* 0x000fc80000011602 */
[----:B------:R-:W-:-:S05]  /*00d0*/  LEA.HI R3, R2, R3, RZ, 0x1e ;  /* 0x0000000302037211 */ /* 0x000fca00078ff0ff */
[----:B------:R-:W-:-:S04]  /*00e0*/  IMAD R16, R3, -0x18, R0 ;  /* 0xffffffe803107824 */ /* 0x000fc800078e0200 */
[----:B--2---:R-:W-:-:S06]  /*00f0*/  IMAD.WIDE R4, R16, 0x4, R18 ;  /* 0x0000000410047825 */ /* 0x004fcc00078e0212 */
[----:B------:R-:W2:Y:S01]  /*0100*/  LDG.E.EL.128 R4, desc[UR4][R4.64] ;  /* 0x0000000404047981 */ /* 0x000ea2000c2e1d00 */
[----:B------:R-:W-:Y:S01]  /*0110*/  IADD3 R3, R0, 0x200, RZ ;  /* 0x0000020000037810 */ /* 0x000fe20007ffe0ff */
[----:B----4-:R-:W-:-:S04]  /*0120*/  IMAD.WIDE R12, R16, 0x4, R20 ;  /* 0x00000004100c7825 */ /* 0x010fc800078e0214 */
[----:B------:R-:W-:Y:S02]  /*0130*/  IMAD.HI R2, R3, 0x2aaaaaab, RZ ;  /* 0x2aaaaaab03027827 */ /* 0x000fe400078e02ff */
[----:B------:R-:W3:Y:S02]  /*0140*/  LDG.E.EL.128 R12, desc[UR4][R12.64] ;  /* 0x000000040c0c7981 */ /* 0x000ee4000c2e1d00 */
[----:B-----5:R-:W-:Y:S01]  /*0150*/  IMAD.WIDE R22, R0, 0x4, R22 ;  /* 0x0000000400167825 */ /* 0x020fe200078e0216 */
[----:B------:R-:W-:-:S04]  /*0160*/  SHF.R.U32.HI R9, RZ, 0x1f, R2 ;  /* 0x0000001fff097819 */ /* 0x000fc80000011602 */
[----:B------:R-:W-:Y:S01]  /*0170*/  LEA.HI R2, R2, R9, RZ, 0x1e ;  /* 0x0000000902027211 */ /* 0x000fe200078ff0ff */
[----:B------:R-:W4:Y:S04]  /*0180*/  LDG.E.128 R32, desc[UR4][R22.64+0x800] ;  /* 0x0008000416207981 */ /* 0x000f28000c1e1d00 */
[----:B------:R1:W3:Y:S01]  /*0190*/  LDG.E.128 R8, desc[UR4][R22.64] ;  /* 0x0000000416087981 */ /* 0x0002e2000c1e1d00 */
[----:B------:R-:W-:-:S04]  /*01a0*/  IMAD R3, R2, -0x18, R3 ;  /* 0xffffffe802037824 */ /* 0x000fc800078e0203 */
[----:B------:R-:W-:Y:S01]  /*01b0*/  IMAD.WIDE R28, R3, 0x4, R20 ;  /* 0x00000004031c7825 */ /* 0x000fe200078e0214 */
[----:B-1----:R-:W1:Y:S05]  /*01c0*/  LDC.64 R22, c[0x0][0x230] ;  /* 0x00008c00ff167b82 */ /* 0x002e6a0000000a00 */
[----:B------:R-:W4:Y:S01]  /*01d0*/  LDG.E.EL.128 R28, desc[UR4][R28.64] ;  /* 0x000000041c1c7981 */ /* 0x000f22000c2e1d00 */
[----:B--2---:R-:W-:Y:S01]  /*01e0*/  FADD R5, R5, 9.9999997473787516356e-06 ;  /* 0x3727c5ac05057421 */ /* 0x004fe20000000000 */
[----:B------:R-:W-:Y:S01]  /*01f0*/  FADD R4, R4, 9.9999997473787516356e-06 ;  /* 0x3727c5ac04047421 */ /* 0x000fe20000000000 */
[----:B------:R-:W-:-:S03]  /*0200*/  FADD R6, R6, 9.9999997473787516356e-06 ;  /* 0x3727c5ac06067421 */ /* 0x000fc60000000000 */
[----:B------:R-:W2:Y:S08]  /*0210*/  MUFU.SQRT R17, R4 ;  /* 0x0000000400117308 */ /* 0x000eb00000002000 */
[----:B------:R-:W5:Y:S08]  /*0220*/  MUFU.SQRT R5, R5 ;  /* 0x0000000500057308 */ /* 0x000f700000002000 */
[----:B------:R-:W1:Y:S01]  /*0230*/  MUFU.SQRT R6, R6 ;  /* 0x0000000600067308 */ /* 0x000e620000002000 */
[----:B--2---:R-:W-:-:S02]  /*0240*/  FSETP.GT.AND P0, PT, R17, 8.50705917302346158658e+37, PT ;  /* 0x7e8000001100780b */ /* 0x004fc40003f04000 */
[----:B------:R-:W-:Y:S02]  /*0250*/  FSETP.GEU.AND P3, PT, R17, 1.175494350822287508e-38, PT ;  /* 0x008000001100780b */ /* 0x000fe40003f6e000 */
[C---:B-----5:R-:W-:Y:S02]  /*0260*/  FSETP.GT.AND P1, PT, R5.reuse, 8.50705917302346158658e+37, PT ;  /* 0x7e8000000500780b */ /* 0x060fe40003f24000 */
[----:B------:R-:W-:Y:S02]  /*0270*/  FSETP.GEU.AND P4, PT, R5, 1.175494350822287508e-38, PT ;  /* 0x008000000500780b */ /* 0x000fe40003f8e000 */
[C---:B01----:R-:W-:Y:S02]  /*0280*/  FSETP.GT.AND P2, PT, R6.reuse, 8.50705917302346158658e+37, PT ;  /* 0x7e8000000600780b */ /* 0x043fe40003f44000 */
[----:B------:R-:W-:-:S03]  /*0290*/  FSETP.GEU.AND P5, PT, R6, 1.175494350822287508e-38, PT ;  /* 0x008000000600780b */ /* 0x000fc60003fae000 */
[----:B------:R-:W-:-:S04]  /*02a0*/  @P0 FMUL R17, R17, 0.25 ;  /* 0x3e80000011110820 */ /* 0x000fc80000400000 */
[----:B------:R-:W-:Y:S01]  /*02b0*/  @P1 FMUL R5, R5, 0.25 ;  /* 0x3e80000005051820 */ /* 0x000fe20000400000 */
[----:B------:R-:W-:Y:S01]  /*02c0*/  @!P3 FMUL R17, R17, 16777216 ;  /* 0x4b8000001111b820 */ /* 0x000fe20000400000 */
[----:B------:R-:W-:Y:S02]  /*02d0*/  HFMA2.MMA R4, -RZ, RZ, 1.625, 0 ;  /* 0x3e800000ff047435 */ /* 0x000fe400000001ff */
[----:B------:R-:W-:Y:S01]  /*02e0*/  @!P4 FMUL R5, R5, 16777216 ;  /* 0x4b8000000505c820 */ /* 0x000fe20000400000 */
[----:B------:R-:W-:-:S04]  /*02f0*/  @P2 FMUL R6, R6, 0.25 ;  /* 0x3e80000006062820 */ /* 0x000fc80000400000 */
[----:B------:R-:W-:Y:S01]  /*0300*/  @!P5 FMUL R6, R6, 16777216 ;  /* 0x4b8000000606d820 */ /* 0x000fe20000400000 */
[----:B------:R-:W0:Y:S01]  /*0310*/  MUFU.RCP R17, R17 ;  /* 0x0000001100117308 */ /* 0x000e220000001000 */
[----:B---3--:R-:W-:Y:S01]  /*0320*/  FADD R8, R8, -R12 ;  /* 0x8000000c08087221 */ /* 0x008fe20000000000 */
[----:B------:R-:W-:Y:S01]  /*0330*/  FADD R10, R10, -R14 ;  /* 0x8000000e0a0a7221 */ /* 0x000fe20000000000 */
[----:B------:R-:W-:-:S05]  /*0340*/  FSEL R12, R4, 1, P0 ;  /* 0x3f800000040c7808 */ /* 0x000fca0000000000 */
[----:B------:R-:W1:Y:S01]  /*0350*/  MUFU.RCP R5, R5 ;  /* 0x0000000500057308 */ /* 0x000e620000001000 */
[----:B------:R-:W-:Y:S01]  /*0360*/  FADD R2, R11, -R15 ;  /* 0x8000000f0b027221 */ /* 0x000fe20000000000 */
[----:B------:R-:W-:-:S06]  /*0370*/  FSEL R14, R4, 1, P1 ;  /* 0x3f800000040e7808 */ /* 0x000fcc0000800000 */
[----:B------:R-:W2:Y:S01]  /*0380*/  MUFU.RCP R6, R6 ;  /* 0x0000000600067308 */ /* 0x000ea20000001000 */
[----:B------:R-:W-:Y:S01]  /*0390*/  FSEL R11, R4, 1, P2 ;  /* 0x3f800000040b7808 */ /* 0x000fe20001000000 */
[----:B------:R-:W-:Y:S01]  /*03a0*/  @!P3 FMUL R12, R12, 16777216 ;  /* 0x4b8000000c0cb820 */ /* 0x000fe20000400000 */
[----:B------:R-:W-:Y:S01]  /*03b0*/  @!P4 FMUL R14, R14, 16777216 ;  /* 0x4b8000000e0ec820 */ /* 0x000fe20000400000 */
[----:B------:R-:W-:Y:S02]  /*03c0*/  FADD R9, R9, -R13 ;  /* 0x8000000d09097221 */ /* 0x000fe40000000000 */
[----:B------:R-:W-:Y:S01]  /*03d0*/  @!P5 FMUL R11, R11, 16777216 ;  /* 0x4b8000000b0bd820 */ /* 0x000fe20000400000 */
[----:B0-----:R-:W-:Y:S01]  /*03e0*/  FMUL R17, R17, R12 ;  /* 0x0000000c11117220 */ /* 0x001fe20000400000 */
[----:B----4-:R-:W-:Y:S01]  /*03f0*/  FADD R31, R35, -R31 ;  /* 0x8000001f231f7221 */ /* 0x010fe20000000000 */
[----:B------:R-:W-:Y:S01]  /*0400*/  FADD R30, R34, -R30 ;  /* 0x8000001e221e7221 */ /* 0x000fe20000000000 */
[----:B-1----:R-:W-:Y:S01]  /*0410*/  FMUL R14, R5, R14 ;  /* 0x0000000e050e7220 */ /* 0x002fe20000400000 */
[----:B------:R-:W-:-:S04]  /*0420*/  IMAD.WIDE R12, R16, 0x4, R24 ;  /* 0x00000004100c7825 */ /* 0x000fc800078e0218 */
[----:B--2---:R-:W-:Y:S01]  /*0430*/  FMUL R5, R6, R11 ;  /* 0x0000000b06057220 */ /* 0x004fe20000400000 */
[----:B------:R-:W-:-:S04]  /*0440*/  IMAD.WIDE R34, R16, 0x4, R22 ;  /* 0x0000000410227825 */ /* 0x000fc800078e0216 */
[----:B------:R-:W-:Y:S01]  /*0450*/  FMUL R21, R8, R17 ;  /* 0x0000001108157220 */ /* 0x000fe20000400000 */
[----:B------:R-:W-:Y:S01]  /*0460*/  FMUL R6, R9, R14 ;  /* 0x0000000e09067220 */ /* 0x000fe20000400000 */
[----:B------:R-:W-:Y:S01]  /*0470*/  FMUL R5, R10, R5 ;  /* 0x000000050a057220 */ /* 0x000fe20000400000 */
[----:B------:R-:W2:Y:S04]  /*0480*/  LDG.E.EL.128 R12, desc[UR4][R12.64] ;  /* 0x000000040c0c7981 */ /* 0x000ea8000c2e1d00 */
[----:B------:R-:W2:Y:S01]  /*0490*/  LDG.E.EL.128 R8, desc[UR4][R34.64] ;  /* 0x0000000422087981 */ /* 0x000ea2000c2e1d00 */
[----:B------:R-:W-:-:S06]  /*04a0*/  IMAD.WIDE R18, R3, 0x4, R18 ;  /* 0x0000000403127825 */ /* 0x000fcc00078e0212 */
[----:B------:R-:W3:Y:S01]  /*04b0*/  LDG.E.EL.128 R16, desc[UR4][R18.64] ;  /* 0x0000000412107981 */ /* 0x000ee2000c2e1d00 */
[----:B------:R-:W-:-:S04]  /*04c0*/  IMAD.WIDE R22, R3, 0x4, R22 ;  /* 0x0000000403167825 */ /* 0x000fc800078e0216 */
[----:B------:R-:W-:-:S06]  /*04d0*/  IMAD.WIDE R24, R3, 0x4, R24 ;  /* 0x0000000403187825 */ /* 0x000fcc00078e0218 */
[----:B------:R-:W4:Y:S01]  /*04e0*/  LDG.E.EL.128 R24, desc[UR4][R24.64] ;  /* 0x0000000418187981 */ /* 0x000f22000c2e1d00 */
[----:B--2---:R-:W-:-:S03]  /*04f0*/  FFMA R8, R8, R21, R12 ;  /* 0x0000001508087223 */ /* 0x004fc6000000000c */
[----:B------:R-:W4:Y:S01]  /*0500*/  LDG.E.EL.128 R20, desc[UR4][R22.64] ;  /* 0x0000000416147981 */ /* 0x000f22000c2e1d00 */
[----:B------:R-:W-:Y:S01]  /*0510*/  FFMA R6, R9, R6, R13 ;  /* 0x0000000609067223 */ /* 0x000fe2000000000d */
[----:B------:R-:W-:Y:S01]  /*0520*/  FADD R9, R7, 9.9999997473787516356e-06 ;  /* 0x3727c5ac07097421 */ /* 0x000fe20000000000 */
[----:B------:R-:W-:-:S03]  /*0530*/  FFMA R5, R10, R5, R14 ;  /* 0x000000050a057223 */ /* 0x000fc6000000000e */
[----:B------:R-:W0:Y:S02]  /*0540*/  MUFU.SQRT R10, R9 ;  /* 0x00000009000a7308 */ /* 0x000e240000002000 */
[C---:B0-----:R-:W-:Y:S02]  /*0550*/  FSETP.GT.AND P0, PT, R10.reuse, 8.50705917302346158658e+37, PT ;  /* 0x7e8000000a00780b */ /* 0x041fe40003f04000 */
[----:B------:R-:W-:Y:S01]  /*0560*/  FSETP.GEU.AND P1, PT, R10, 1.175494350822287508e-38, PT ;  /* 0x008000000a00780b */ /* 0x000fe20003f2e000 */
[----:B---3--:R-:W-:-:S10]  /*0570*/  FADD R16, R16, 9.9999997473787516356e-06 ;  /* 0x3727c5ac10107421 */ /* 0x008fd40000000000 */
[----:B------:R-:W-:-:S04]  /*0580*/  @P0 FMUL R10, R10, 0.25 ;  /* 0x3e8000000a0a0820 */ /* 0x000fc80000400000 */
[----:B------:R-:W-:Y:S01]  /*0590*/  @!P1 FMUL R10, R10, 16777216 ;  /* 0x4b8000000a0a9820 */ /* 0x000fe20000400000 */
[----:B------:R-:W0:Y:S01]  /*05a0*/  MUFU.SQRT R3, R16 ;  /* 0x0000001000037308 */ /* 0x000e220000002000 */
[----:B------:R-:W-:-:S07]  /*05b0*/  FSEL R13, R4, 1, P0 ;  /* 0x3f800000040d7808 */ /* 0x000fce0000000000 */
[----:B------:R-:W1:Y:S01]  /*05c0*/  MUFU.RCP R10, R10 ;  /* 0x0000000a000a7308 */ /* 0x000e620000001000 */
[----:B------:R-:W-:Y:S01]  /*05d0*/  FADD R18, R18, 9.9999997473787516356e-06 ;  /* 0x3727c5ac12127421 */ /* 0x000fe20000000000 */
[----:B------:R-:W-:Y:S01]  /*05e0*/  FADD R17, R17, 9.9999997473787516356e-06 ;  /* 0x3727c5ac11117421 */ /* 0x000fe20000000000 */
[----:B------:R-:W-:Y:S01]  /*05f0*/  @!P1 FMUL R13, R13, 16777216 ;  /* 0x4b8000000d0d9820 */ /* 0x000fe20000400000 */
[----:B------:R-:W-:-:S04]  /*0600*/  FADD R19, R19, 9.9999997473787516356e-06 ;  /* 0x3727c5ac13137421 */ /* 0x000fc80000000000 */
[----:B------:R-:W2:Y:S01]  /*0610*/  MUFU.SQRT R9, R18 ;  /* 0x0000001200097308 */ /* 0x000ea20000002000 */
[----:B0-----:R-:W-:Y:S01]  /*0620*/  FSETP.GT.AND P2, PT, R3, 8.50705917302346158658e+37, PT ;  /* 0x7e8000000300780b */ /* 0x001fe20003f44000 */
[----:B-1----:R-:W-:-:S06]  /*0630*/  FMUL R13, R10, R13 ;  /* 0x0000000d0a0d7220 */ /* 0x002fcc0000400000 */
[----:B------:R-:W0:Y:S01]  /*0640*/  MUFU.SQRT R7, R17 ;  /* 0x0000001100077308 */ /* 0x000e220000002000 */
[----:B------:R-:W-:-:S07]  /*0650*/  FSETP.GEU.AND P3, PT, R3, 1.175494350822287508e-38, PT ;  /* 0x008000000300780b */ /* 0x000fce0003f6e000 */
[----:B------:R-:W1:Y:S01]  /*0660*/  MUFU.SQRT R10, R19 ;  /* 0x00000013000a7308 */ /* 0x000e620000002000 */
[----:B--2---:R-:W-:Y:S01]  /*0670*/  FSETP.GT.AND P4, PT, R9, 8.50705917302346158658e+37, PT ;  /* 0x7e8000000900780b */ /* 0x004fe20003f84000 */
[----:B------:R-:W-:Y:S01]  /*0680*/  @P2 FMUL R3, R3, 0.25 ;  /* 0x3e80000003032820 */ /* 0x000fe20000400000 */
[----:B------:R-:W-:Y:S02]  /*0690*/  FSEL R12, R4, 1, P2 ;  /* 0x3f800000040c7808 */ /* 0x000fe40001000000 */
[----:B------:R-:W-:Y:S02]  /*06a0*/  FSETP.GEU.AND P5, PT, R9, 1.175494350822287508e-38, PT ;  /* 0x008000000900780b */ /* 0x000fe40003fae000 */
[----:B0-----:R-:W-:Y:S01]  /*06b0*/  FSETP.GT.AND P1, PT, R7, 8.50705917302346158658e+37, PT ;  /* 0x7e8000000700780b */ /* 0x001fe20003f24000 */
[----:B------:R-:W-:Y:S01]  /*06c0*/  @!P3 FMUL R3, R3, 16777216 ;  /* 0x4b8000000303b820 */ /* 0x000fe20000400000 */
[----:B------:R-:W-:Y:S01]  /*06d0*/  FSETP.GEU.AND P0, PT, R7, 1.175494350822287508e-38, PT ;  /* 0x008000000700780b */ /* 0x000fe20003f0e000 */
[----:B------:R-:W-:Y:S01]  /*06e0*/  @!P3 FMUL R12, R12, 16777216 ;  /* 0x4b8000000c0cb820 */ /* 0x000fe20000400000 */
[----:B-1----:R-:W-:-:S02]  /*06f0*/  FSETP.GT.AND P2, PT, R10, 8.50705917302346158658e+37, PT ;  /* 0x7e8000000a00780b */ /* 0x002fc40003f44000 */
[----:B------:R-:W-:Y:S01]  /*0700*/  FSETP.GEU.AND P3, PT, R10, 1.175494350822287508e-38, PT ;  /* 0x008000000a00780b */ /* 0x000fe20003f6e000 */
[----:B------:R-:W-:Y:S01]  /*0710*/  @P4 FMUL R9, R9, 0.25 ;  /* 0x3e80000009094820 */ /* 0x000fe20000400000 */
[----:B------:R-:W-:-:S05]  /*0720*/  FMUL R2, R2, R13 ;  /* 0x0000000d02027220 */ /* 0x000fca0000400000 */
[----:B------:R-:W-:Y:S01]  /*0730*/  @P1 FMUL R7, R7, 0.25 ;  /* 0x3e80000007071820 */ /* 0x000fe20000400000 */
[----:B------:R-:W-:Y:S01]  /*0740*/  @!P5 FMUL R9, R9, 16777216 ;  /* 0x4b8000000909d820 */ /* 0x000fe20000400000 */
[----:B------:R-:W-:Y:S02]  /*0750*/  FFMA R11, R11, R2, R15 ;  /* 0x000000020b0b7223 */ /* 0x000fe4000000000f */
[----:B------:R-:W-:Y:S01]  /*0760*/  @!P0 FMUL R7, R7, 16777216 ;  /* 0x4b80000007078820 */ /* 0x000fe20000400000 */
[----:B------:R-:W-:Y:S01]  /*0770*/  FADD R2, RZ, -R8 ;  /* 0x80000008ff027221 */ /* 0x000fe20000000000 */
[----:B------:R-:W-:Y:S01]  /*0780*/  @P2 FMUL R10, R10, 0.25 ;  /* 0x3e8000000a0a2820 */ /* 0x000fe20000400000 */
[----:B------:R-:W0:Y:S02]  /*0790*/  MUFU.RCP R9, R9 ;  /* 0x0000000900097308 */ /* 0x000e240000001000 */
[----:B------:R-:W-:Y:S01]  /*07a0*/  FMUL R2, R2, 1.4426950216293334961 ;  /* 0x3fb8aa3b02027820 */ /* 0x000fe20000400000 */
[----:B------:R-:W-:Y:S01]  /*07b0*/  @!P3 FMUL R10, R10, 16777216 ;  /* 0x4b8000000a0ab820 */ /* 0x000fe20000400000 */
[----:B------:R-:W-:-:S04]  /*07c0*/  FSEL R16, R4, 1, P4 ;  /* 0x3f80000004107808 */ /* 0x000fc80002000000 */
[----:B------:R-:W1:Y:S01]  /*07d0*/  MUFU.RCP R7, R7 ;  /* 0x0000000700077308 */ /* 0x000e620000001000 */
[----:B------:R-:W-:Y:S02]  /*07e0*/  FSETP.GEU.AND P4, PT, R2, -126, PT ;  /* 0xc2fc00000200780b */ /* 0x000fe40003f8e000 */
[----:B------:R-:W-:-:S05]  /*07f0*/  FSEL R14, R4, 1, P1 ;  /* 0x3f800000040e7808 */ /* 0x000fca0000800000 */
[----:B------:R-:W2:Y:S01]  /*0800*/  MUFU.RCP R3, R3 ;  /* 0x0000000300037308 */ /* 0x000ea20000001000 */
[----:B------:R-:W-:Y:S01]  /*0810*/  @!P5 FMUL R16, R16, 16777216 ;  /* 0x4b8000001010d820 */ /* 0x000fe20000400000 */
[----:B------:R-:W-:-:S06]  /*0820*/  FSEL R13, R4, 1, P2 ;  /* 0x3f800000040d7808 */ /* 0x000fcc0001000000 */
[----:B------:R-:W3:Y:S01]  /*0830*/  MUFU.RCP R10, R10 ;  /* 0x0000000a000a7308 */ /* 0x000ee20000001000 */
[----:B------:R-:W-:Y:S01]  /*0840*/  @!P0 FMUL R14, R14, 16777216 ;  /* 0x4b8000000e0e8820 */ /* 0x000fe20000400000 */
[----:B0-----:R-:W-:Y:S01]  /*0850*/  FMUL R9, R9, R16 ;  /* 0x0000001009097220 */ /* 0x001fe20000400000 */
[----:B------:R-:W-:Y:S01]  /*0860*/  @!P3 FMUL R13, R13, 16777216 ;  /* 0x4b8000000d0db820 */ /* 0x000fe20000400000 */
[----:B------:R-:W-:Y:S01]  /*0870*/  FADD R29, R33, -R29 ;  /* 0x8000001d211d7221 */ /* 0x000fe20000000000 */
[----:B-1----:R-:W-:Y:S01]  /*0880*/  FMUL R14, R7, R14 ;  /* 0x0000000e070e7220 */ /* 0x002fe20000400000 */
[----:B------:R-:W-:Y:S01]  /*0890*/  @!P4 FMUL R2, R2, 0.5 ;  /* 0x3f0000000202c820 */ /* 0x000fe20000400000 */
[----:B------:R-:W-:Y:S01]  /*08a0*/  FMUL R9, R30, R9 ;  /* 0x000000091e097220 */ /* 0x000fe20000400000 */
[----:B------:R-:W-:Y:S01]  /*08b0*/  FADD R28, R32, -R28 ;  /* 0x8000001c201c7221 */ /* 0x000fe20000000000 */
[----:B--2---:R-:W-:Y:S01]  /*08c0*/  FMUL R17, R3, R12 ;  /* 0x0000000c03117220 */ /* 0x004fe20000400000 */
[----:B------:R-:W-:Y:S01]  /*08d0*/  FMUL R14, R29, R14 ;  /* 0x0000000e1d0e7220 */ /* 0x000fe20000400000 */
[----:B------:R-:W-:Y:S01]  /*08e0*/  FADD R12, RZ, -R6 ;  /* 0x80000006ff0c7221 */ /* 0x000fe20000000000 */
[----:B---3--:R-:W-:Y:S01]  /*08f0*/  FMUL R16, R10, R13 ;  /* 0x0000000d0a107220 */ /* 0x008fe20000400000 */
[----:B------:R-:W-:Y:S01]  /*0900*/  FMUL R17, R28, R17 ;  /* 0x000000111c117220 */ /* 0x000fe20000400000 */
[----:B------:R-:W-:Y:S01]  /*0910*/  FADD R3, RZ, -R5 ;  /* 0x80000005ff037221 */ /* 0x000fe20000000000 */
[----:B------:R-:W0:Y:S01]  /*0920*/  MUFU.EX2 R2, R2 ;  /* 0x0000000200027308 */ /* 0x000e220000000800 */
[----:B------:R-:W-:Y:S01]  /*0930*/  FMUL R16, R31, R16 ;  /* 0x000000101f107220 */ /* 0x000fe20000400000 */
[----:B------:R-:W-:Y:S01]  /*0940*/  FMUL R12, R12, 1.4426950216293334961 ;  /* 0x3fb8aa3b0c0c7820 */ /* 0x000fe20000400000 */
[----:B------:R-:W-:Y:S01]  /*0950*/  FMUL R7, R3, 1.4426950216293334961 ;  /* 0x3fb8aa3b03077820 */ /* 0x000fe20000400000 */
[----:B------:R-:W-:-:S03]  /*0960*/  FADD R3, RZ, -R11 ;  /* 0x8000000bff037221 */ /* 0x000fc60000000000 */
[----:B------:R-:W-:Y:S01]  /*0970*/  FSETP.GEU.AND P1, PT, R12, -126, PT ;  /* 0xc2fc00000c00780b */ /* 0x000fe20003f2e000 */
[----:B------:R-:W-:Y:S01]  /*0980*/  FMUL R3, R3, 1.4426950216293334961 ;  /* 0x3fb8aa3b03037820 */ /* 0x000fe20000400000 */
[----:B------:R-:W-:-:S04]  /*0990*/  FSETP.GEU.AND P0, PT, R7, -126, PT ;  /* 0xc2fc00000700780b */ /* 0x000fc80003f0e000 */
[----:B------:R-:W-:Y:S01]  /*09a0*/  FSETP.GEU.AND P6, PT, R3, -126, PT ;  /* 0xc2fc00000300780b */ /* 0x000fe20003fce000 */
[----:B0-----:R-:W-:-:S06]  /*09b0*/  @!P4 FMUL R2, R2, R2 ;  /* 0x000000020202c220 */ /* 0x001fcc0000400000 */
[----:B------:R-:W-:Y:S02]  /*09c0*/  @!P1 FMUL R12, R12, 0.5 ;  /* 0x3f0000000c0c9820 */ /* 0x000fe40000400000 */
[----:B------:R-:W-:-:S04]  /*09d0*/  @!P0 FMUL R7, R7, 0.5 ;  /* 0x3f00000007078820 */ /* 0x000fc80000400000 */
[----:B------:R-:W0:Y:S01]  /*09e0*/  MUFU.EX2 R12, R12 ;  /* 0x0000000c000c7308 */ /* 0x000e220000000800 */
[----:B------:R-:W-:-:S07]  /*09f0*/  @!P6 FMUL R3, R3, 0.5 ;  /* 0x3f0000000303e820 */ /* 0x000fce0000400000 */
[----:B------:R-:W1:Y:S01]  /*0a00*/  MUFU.EX2 R7, R7 ;  /* 0x0000000700077308 */ /* 0x000e620000000800 */
[----:B------:R-:W-:-:S07]  /*0a10*/  FADD R2, R2, 1 ;  /* 0x3f80000002027421 */ /* 0x000fce0000000000 */
[----:B------:R-:W2:Y:S01]  /*0a20*/  MUFU.EX2 R3, R3 ;  /* 0x0000000300037308 */ /* 0x000ea20000000800 */
[----:B0-----:R-:W-:Y:S01]  /*0a30*/  @!P1 FMUL R12, R12, R12 ;  /* 0x0000000c0c0c9220 */ /* 0x001fe20000400000 */
[----:B------:R-:W-:Y:S01]  /*0a40*/  FSETP.GT.AND P1, PT, R2, 8.50705917302346158658e+37, PT ;  /* 0x7e8000000200780b */ /* 0x000fe20003f24000 */
[----:B-1----:R-:W-:Y:S01]  /*0a50*/  @!P0 FMUL R7, R7, R7 ;  /* 0x0000000707078220 */ /* 0x002fe20000400000 */
[----:B--2---:R-:W-:-:S11]  /*0a60*/  @!P6 FMUL R3, R3, R3 ;  /* 0x000000030303e220 */ /* 0x004fd60000400000 */
[----:B------:R-:W-:Y:S01]  /*0a70*/  @P1 FMUL R2, R2, 0.25 ;  /* 0x3e80000002021820 */ /* 0x000fe20000400000 */
[----:B----4-:R-:W-:Y:S01]  /*0a80*/  FFMA R22, R22, R9, R26 ;  /* 0x0000000916167223 */ /* 0x010fe2000000001a */
[----:B------:R-:W-:Y:S01]  /*0a90*/  FFMA R21, R21, R14, R25 ;  /* 0x0000000e15157223 */ /* 0x000fe20000000019 */
[----:B------:R-:W-:Y:S01]  /*0aa0*/  FFMA R20, R20, R17, R24 ;  /* 0x0000001114147223 */ /* 0x000fe20000000018 */
[----:B------:R-:W-:Y:S01]  /*0ab0*/  FFMA R23, R23, R16, R27 ;  /* 0x0000001017177223 */ /* 0x000fe2000000001b */
[----:B------:R-:W-:Y:S01]  /*0ac0*/  FADD R9, RZ, -R22 ;  /* 0x80000016ff097221 */ /* 0x000fe20000000000 */
[----:B------:R-:W-:Y:S01]  /*0ad0*/  FADD R13, RZ, -R21 ;  /* 0x80000015ff0d7221 */ /* 0x000fe20000000000 */
[----:B------:R-:W-:Y:S02]  /*0ae0*/  FADD R10, RZ, -R20 ;  /* 0x80000014ff0a7221 */ /* 0x000fe40000000000 */
[----:B------:R-:W-:Y:S01]  /*0af0*/  FMUL R14, R9, 1.4426950216293334961 ;  /* 0x3fb8aa3b090e7820 */ /* 0x000fe20000400000 */
[----:B------:R-:W-:Y:S01]  /*0b00*/  FADD R9, RZ, -R23 ;  /* 0x80000017ff097221 */ /* 0x000fe20000000000 */
[----:B------:R-:W-:Y:S01]  /*0b10*/  FMUL R13, R13, 1.4426950216293334961 ;  /* 0x3fb8aa3b0d0d7820 */ /* 0x000fe20000400000 */
[----:B------:R-:W-:-:S02]  /*0b20*/  FMUL R10, R10, 1.4426950216293334961 ;  /* 0x3fb8aa3b0a0a7820 */ /* 0x000fc40000400000 */
[----:B------:R-:W-:Y:S01]  /*0b30*/  FMUL R15, R9, 1.4426950216293334961 ;  /* 0x3fb8aa3b090f7820 */ /* 0x000fe20000400000 */
[----:B------:R-:W-:Y:S02]  /*0b40*/  FSETP.GEU.AND P2, PT, R14, -126, PT ;  /* 0xc2fc00000e00780b */ /* 0x000fe40003f4e000 */
[----:B------:R-:W-:Y:S02]  /*0b50*/  FSETP.GEU.AND P3, PT, R13, -126, PT ;  /* 0xc2fc00000d00780b */ /* 0x000fe40003f6e000 */
[----:B------:R-:W-:Y:S02]  /*0b60*/  FSETP.GEU.AND P5, PT, R10, -126, PT ;  /* 0xc2fc00000a00780b */ /* 0x000fe40003fae000 */
[----:B------:R-:W-:-:S07]  /*0b70*/  FSETP.GEU.AND P4, PT, R15, -126, PT ;  /* 0xc2fc00000f00780b */ /* 0x000fce0003f8e000 */
[----:B------:R-:W-:Y:S02]  /*0b80*/  @!P2 FMUL R14, R14, 0.5 ;  /* 0x3f0000000e0ea820 */ /* 0x000fe40000400000 */
[----:B------:R-:W-:Y:S02]  /*0b90*/  @!P3 FMUL R13, R13, 0.5 ;  /* 0x3f0000000d0db820 */ /* 0x000fe40000400000 */
[----:B------:R-:W-:Y:S02]  /*0ba0*/  @!P5 FMUL R10, R10, 0.5 ;  /* 0x3f0000000a0ad820 */ /* 0x000fe40000400000 */
[----:B------:R-:W-:Y:S01]  /*0bb0*/  @!P4 FMUL R15, R15, 0.5 ;  /* 0x3f0000000f0fc820 */ /* 0x000fe20000400000 */
[----:B------:R-:W-:Y:S08]  /*0bc0*/  MUFU.EX2 R14, R14 ;  /* 0x0000000e000e7308 */ /* 0x000ff00000000800 */
[----:B------:R-:W0:Y:S08]  /*0bd0*/  MUFU.EX2 R13, R13 ;  /* 0x0000000d000d7308 */ /* 0x000e300000000800 */
[----:B------:R-:W1:Y:S08]  /*0be0*/  MUFU.EX2 R10, R10 ;  /* 0x0000000a000a7308 */ /* 0x000e700000000800 */
[----:B------:R-:W2:Y:S01]  /*0bf0*/  MUFU.EX2 R15, R15 ;  /* 0x0000000f000f7308 */ /* 0x000ea20000000800 */
[----:B------:R-:W-:Y:S01]  /*0c00*/  FADD R9, R12, 1 ;  /* 0x3f8000000c097421 */ /* 0x000fe20000000000 */
[----:B------:R-:W-:Y:S01]  /*0c10*/  FADD R16, R7, 1 ;  /* 0x3f80000007107421 */ /* 0x000fe20000000000 */
[----:B0-----:R-:W-:Y:S01]  /*0c20*/  @!P3 FMUL R13, R13, R13 ;  /* 0x0000000d0d0db220 */ /* 0x001fe20000400000 */
[----:B------:R-:W-:Y:S01]  /*0c30*/  @!P2 FMUL R14, R14, R14 ;  /* 0x0000000e0e0ea220 */ /* 0x000fe20000400000 */
[----:B------:R-:W-:Y:S01]  /*0c40*/  FADD R12, R3, 1 ;  /* 0x3f800000030c7421 */ /* 0x000fe20000000000 */
[----:B------:R-:W-:Y:S01]  /*0c50*/  FSETP.GT.AND P0, PT, R9, 8.50705917302346158658e+37, PT ;  /* 0x7e8000000900780b */ /* 0x000fe20003f04000 */
[----:B-1----:R-:W-:Y:S01]  /*0c60*/  @!P5 FMUL R10, R10, R10 ;  /* 0x0000000a0a0ad220 */ /* 0x002fe20000400000 */
[----:B------:R-:W-:Y:S01]  /*0c70*/  FADD R13, R13, 1 ;  /* 0x3f8000000d0d7421 */ /* 0x000fe20000000000 */
[----:B------:R-:W-:Y:S01]  /*0c80*/  FADD R14, R14, 1 ;  /* 0x3f8000000e0e7421 */ /* 0x000fe20000000000 */
[----:B------:R-:W-:Y:S01]  /*0c90*/  FSETP.GT.AND P6, PT, R16, 8.50705917302346158658e+37, PT ;  /* 0x7e8000001000780b */ /* 0x000fe20003fc4000 */
[----:B------:R-:W-:Y:S01]  /*0ca0*/  FADD R17, R10, 1 ;  /* 0x3f8000000a117421 */ /* 0x000fe20000000000 */
[----:B--2---:R-:W-:Y:S01]  /*0cb0*/  @!P4 FMUL R15, R15, R15 ;  /* 0x0000000f0f0fc220 */ /* 0x004fe20000400000 */
[----:B------:R-:W-:-:S03]  /*0cc0*/  FSETP.GT.AND P5, PT, R12, 8.50705917302346158658e+37, PT ;  /* 0x7e8000000c00780b */ /* 0x000fc60003fa4000 */
[----:B------:R-:W-:Y:S01]  /*0cd0*/  FADD R18, R15, 1 ;  /* 0x3f8000000f127421 */ /* 0x000fe20000000000 */
[----:B------:R-:W-:Y:S02]  /*0ce0*/  FSETP.GT.AND P4, PT, R13, 8.50705917302346158658e+37, PT ;  /* 0x7e8000000d00780b */ /* 0x000fe40003f84000 */
[----:B------:R-:W-:Y:S02]  /*0cf0*/  FSETP.GT.AND P2, PT, R14, 8.50705917302346158658e+37, PT ;  /* 0x7e8000000e00780b */ /* 0x000fe40003f44000 */
[----:B------:R-:W-:Y:S02]  /*0d00*/  FSEL R24, R4, 1, P1 ;  /* 0x3f80000004187808 */ /* 0x000fe40000800000 */
[----:B------:R-:W-:Y:S02]  /*0d10*/  FSETP.GT.AND P3, PT, R17, 8.50705917302346158658e+37, PT ;  /* 0x7e8000001100780b */ /* 0x000fe40003f64000 */
[----:B------:R-:W-:Y:S01]  /*0d20*/  FSETP.GT.AND P1, PT, R18, 8.50705917302346158658e+37, PT ;  /* 0x7e8000001200780b */ /* 0x000fe20003f24000 */
[----:B------:R-:W-:Y:S01]  /*0d30*/  @P0 FMUL R9, R9, 0.25 ;  /* 0x3e80000009090820 */ /* 0x000fe20000400000 */
[----:B------:R-:W-:Y:S01]  /*0d40*/  @P6 FMUL R16, R16, 0.25 ;  /* 0x3e80000010106820 */ /* 0x000fe20000400000 */
[----:B------:R0:W1:Y:S01]  /*0d50*/  MUFU.RCP R7, R2 ;  /* 0x0000000200077308 */ /* 0x0000620000001000 */
[----:B------:R-:W-:Y:S01]  /*0d60*/  @P5 FMUL R12, R12, 0.25 ;  /* 0x3e8000000c0c5820 */ /* 0x000fe20000400000 */
[----:B------:R-:W-:-:S02]  /*0d70*/  @P4 FMUL R13, R13, 0.25 ;  /* 0x3e8000000d0d4820 */ /* 0x000fc40000400000 */
[----:B------:R-:W-:-:S04]  /*0d80*/  @P2 FMUL R14, R14, 0.25 ;  /* 0x3e8000000e0e2820 */ /* 0x000fc80000400000 */
[----:B------:R-:W2:Y:S01]  /*0d90*/  MUFU.RCP R9, R9 ;  /* 0x0000000900097308 */ /* 0x000ea20000001000 */
[----:B0-----:R-:W0:Y:S01]  /*0da0*/  LDC.64 R2, c[0x0][0x210] ;  /* 0x00008400ff027b82 */ /* 0x001e220000000a00 */
[----:B------:R-:W-:Y:S01]  /*0db0*/  @P3 FMUL R17, R17, 0.25 ;  /* 0x3e80000011113820 */ /* 0x000fe20000400000 */
[----:B------:R-:W-:-:S05]  /*0dc0*/  @P1 FMUL R18, R18, 0.25 ;  /* 0x3e80000012121820 */ /* 0x000fca0000400000 */
[----:B------:R-:W3:Y:S01]  /*0dd0*/  MUFU.RCP R10, R16 ;  /* 0x00000010000a7308 */ /* 0x000ee20000001000 */
[C---:B------:R-:W-:Y:S02]  /*0de0*/  FSEL R26, R4.reuse, 1, P0 ;  /* 0x3f800000041a7808 */ /* 0x040fe40000000000 */
[----:B------:R-:W-:-:S05]  /*0df0*/  FSEL R19, R4, 1, P6 ;  /* 0x3f80000004137808 */ /* 0x000fca0003000000 */
[----:B------:R-:W4:Y:S08]  /*0e00*/  MUFU.RCP R12, R12 ;  /* 0x0000000c000c7308 */ /* 0x000f300000001000 */
[----:B------:R5:W0:Y:S08]  /*0e10*/  MUFU.RCP R15, R17 ;  /* 0x00000011000f7308 */ /* 0x000a300000001000 */
[----:B------:R-:W0:Y:S08]  /*0e20*/  MUFU.RCP R13, R13 ;  /* 0x0000000d000d7308 */ /* 0x000e300000001000 */
[----:B------:R-:W0:Y:S08]  /*0e30*/  MUFU.RCP R14, R14 ;  /* 0x0000000e000e7308 */ /* 0x000e300000001000 */
[----:B------:R-:W0:Y:S01]  /*0e40*/  MUFU.RCP R16, R18 ;  /* 0x0000001200107308 */ /* 0x000e220000001000 */
[----:B-1----:R-:W-:Y:S01]  /*0e50*/  FMUL R7, R7, R24 ;  /* 0x0000001807077220 */ /* 0x002fe20000400000 */
[----:B--2---:R-:W-:Y:S01]  /*0e60*/  FMUL R9, R9, R26 ;  /* 0x0000001a09097220 */ /* 0x004fe20000400000 */
[----:B---3--:R-:W-:Y:S01]  /*0e70*/  FMUL R10, R10, R19 ;  /* 0x000000130a0a7220 */ /* 0x008fe20000400000 */
[----:B-----5:R-:W-:-:S02]  /*0e80*/  FSEL R17, R4, 1, P5 ;  /* 0x3f80000004117808 */ /* 0x020fc40002800000 */
[C---:B------:R-:W-:Y:S02]  /*0e90*/  FSEL R24, R4.reuse, 1, P3 ;  /* 0x3f80000004187808 */ /* 0x040fe40001800000 */
[C---:B------:R-:W-:Y:S02]  /*0ea0*/  FSEL R26, R4.reuse, 1, P4 ;  /* 0x3f800000041a7808 */ /* 0x040fe40002000000 */
[C---:B------:R-:W-:Y:S02]  /*0eb0*/  FSEL R19, R4.reuse, 1, P2 ;  /* 0x3f80000004137808 */ /* 0x040fe40001000000 */
[----:B------:R-:W-:Y:S01]  /*0ec0*/  FSEL R25, R4, 1, P1 ;  /* 0x3f80000004197808 */ /* 0x000fe20000800000 */
[----:B----4-:R-:W-:Y:S01]  /*0ed0*/  FMUL R12, R12, R17 ;  /* 0x000000110c0c7220 */ /* 0x010fe20000400000 */
[----:B0-----:R-:W-:Y:S01]  /*0ee0*/  FMUL R15, R15, R24 ;  /* 0x000000180f0f7220 */ /* 0x001fe20000400000 */
[----:B------:R-:W-:Y:S01]  /*0ef0*/  FMUL R4, R13, R26 ;  /* 0x0000001a0d047220 */ /* 0x000fe20000400000 */
[----:B------:R-:W-:Y:S01]  /*0f00*/  FMUL R19, R14, R19 ;  /* 0x000000130e137220 */ /* 0x000fe20000400000 */
[----:B------:R-:W-:Y:S01]  /*0f10*/  FMUL R16, R16, R25 ;  /* 0x0000001910107220 */ /* 0x000fe20000400000 */
[----:B------:R-:W-:-:S04]  /*0f20*/  IMAD.WIDE R2, R0, 0x4, R2 ;  /* 0x0000000400027825 */ /* 0x000fc800078e0202 */
[----:B------:R-:W-:Y:S01]  /*0f30*/  FMUL R8, R8, R7 ;  /* 0x0000000708087220 */ /* 0x000fe20000400000 */
[----:B------:R-:W-:Y:S01]  /*0f40*/  FMUL R9, R6, R9 ;  /* 0x0000000906097220 */ /* 0x000fe20000400000 */
[----:B------:R-:W-:Y:S01]  /*0f50*/  FMUL R10, R5, R10 ;  /* 0x0000000a050a7220 */ /* 0x000fe20000400000 */
[----:B------:R-:W-:Y:S01]  /*0f60*/  FMUL R11, R11, R12 ;  /* 0x0000000c0b0b7220 */ /* 0x000fe20000400000 */
[----:B------:R-:W-:Y:S01]  /*0f70*/  FMUL R20, R20, R15 ;  /* 0x0000000f14147220 */ /* 0x000fe20000400000 */
[----:B------:R-:W-:Y:S01]  /*0f80*/  FMUL R21, R21, R4 ;  /* 0x0000000415157220 */ /* 0x000fe20000400000 */
[----:B------:R-:W-:Y:S01]  /*0f90*/  FMUL R22, R22, R19 ;  /* 0x0000001316167220 */ /* 0x000fe20000400000 */
[----:B------:R-:W-:Y:S01]  /*0fa0*/  FMUL R23, R23, R16 ;  /* 0x0000001017177220 */ /* 0x000fe20000400000 */
[----:B------:R-:W-:Y:S04]  /*0fb0*/  STG.E.128 desc[UR4][R2.64], R8 ;  /* 0x0000000802007986 */ /* 0x000fe8000c101d04 */
[----:B------:R-:W-:Y:S01]  /*0fc0*/  STG.E.128 desc[UR4][R2.64+0x800], R20 ;  /* 0x0008001402007986 */ /* 0x000fe2000c101d04 */
[----:B------:R-:W-:Y:S05]  /*0fd0*/  EXIT ;  /* 0x000000000000794d */ /* 0x000fea0003800000 */
.L_x_0:
[----:B------:R-:W-:-:S00]  /*0fe0*/  BRA `(.L_x_0) ;  /* 0xfffffffc00fc7947 */ /* 0x000fc0000383ffff */
[----:B------:R-:W-:-:S00]  /*0ff0*/  NOP ;  /* 0x0000000000007918 */ /* 0x000fc00000000000 */
        /* <DEDUP_REMOVED lines=8> */
.L_x_1:


//--------------------- .nv.global.init           --------------------------
	.section	.nv.global.init,"aw",@progbits
.nv.global.init:
	.type		_$_str,@object
	.size		_$_str,(_$_str_$_2 - _$_str)
_$_str:
        /*0000*/ 	.byte	0x5f, 0x5f, 0x43, 0x55, 0x44, 0x41, 0x5f, 0x46, 0x54, 0x5a, 0x00
	.type		_$_str_$_2,@object
	.size		_$_str_$_2,(.L_1 - _$_str_$_2)
_$_str_$_2:
        /*000b*/ 	.byte	0x5f, 0x5f, 0x43, 0x55, 0x44, 0x41, 0x5f, 0x50, 0x52, 0x45, 0x43, 0x5f, 0x53, 0x51, 0x52, 0x54
        /*001b*/ 	.byte	0x00
.L_1:


//--------------------- .nv.constant0.triton_poi_fused__native_batch_norm_legit_no_training_mul_sigmoid_6 --------------------------
	.section	.nv.constant0.triton_poi_fused__native_batch_norm_legit_no_training_mul_sigmoid_6,"a",@progbits
	.sectionflags	@""
	.align	4
.nv.constant0.triton_poi_fused__native_batch_norm_legit_no_training_mul_sigmoid_6:
	.zero		580
